	.headerflags	@"EF_CUDA_TEXMODE_UNIFIED EF_CUDA_64BIT_ADDRESS EF_CUDA_ACCELERATORS EF_CUDA_SM90 EF_CUDA_VIRTUAL_SM(EF_CUDA_SM90)"
	.elftype	@"ET_EXEC"


//--------------------- .nv.info                  --------------------------
	.section	.nv.info,"",@"SHT_CUDA_INFO"
	.align	4


	//----- nvinfo : EIATTR_REGCOUNT
	.align		4
        /*0000*/ 	.byte	0x04, 0x2f
        /*0002*/ 	.short	(.L_3 - .L_2)
	.align		4
.L_2:
        /*0004*/ 	.word	index@(triton_poi_fused__native_batch_norm_legit_no_training_relu_21)
        /*0008*/ 	.word	0x00000012


	//----- nvinfo : EIATTR_MIN_STACK_SIZE
	.align		4
.L_3:
        /*000c*/ 	.byte	0x04, 0x12
        /*000e*/ 	.short	(.L_5 - .L_4)
	.align		4
.L_4:
        /*0010*/ 	.word	index@(triton_poi_fused__native_batch_norm_legit_no_training_relu_21)
        /*0014*/ 	.word	0x00000000


	//----- nvinfo : EIATTR_FRAME_SIZE
	.align		4
.L_5:
        /*0018*/ 	.byte	0x04, 0x11
        /*001a*/ 	.short	(.L_7 - .L_6)
	.align		4
.L_6:
        /*001c*/ 	.word	index@(triton_poi_fused__native_batch_norm_legit_no_training_relu_21)
        /*0020*/ 	.word	0x00000000


	//----- nvinfo : EIATTR_MIN_STACK_SIZE
	.align		4
.L_7:
        /*0024*/ 	.byte	0x04, 0x12
        /*0026*/ 	.short	(.L_9 - .L_8)
	.align		4
.L_8:
        /*0028*/ 	.word	index@(triton_poi_fused__native_batch_norm_legit_no_training_relu_21)
        /*002c*/ 	.word	0x00000000
.L_9:


//--------------------- .nv.info.triton_poi_fused__native_batch_norm_legit_no_training_relu_21 --------------------------
	.section	.nv.info.triton_poi_fused__native_batch_norm_legit_no_training_relu_21,"",@"SHT_CUDA_INFO"
	.sectionflags	@""
	.align	4


	//----- nvinfo : EIATTR_CUDA_API_VERSION
	.align		4
        /*0000*/ 	.byte	0x04, 0x37
        /*0002*/ 	.short	(.L_11 - .L_10)
.L_10:
        /*0004*/ 	.word	0x0000007c


	//----- nvinfo : EIATTR_KPARAM_INFO
	.align		4
.L_11:
        /*0008*/ 	.byte	0x04, 0x17
        /*000a*/ 	.short	(.L_13 - .L_12)
.L_12:
        /*000c*/ 	.word	0x00000000
        /*0010*/ 	.short	0x0006
        /*0012*/ 	.short	0x0030
        /*0014*/ 	.byte	0x00, 0xf0, 0x11, 0x00


	//----- nvinfo : EIATTR_KPARAM_INFO
	.align		4
.L_13:
        /*0018*/ 	.byte	0x04, 0x17
        /*001a*/ 	.short	(.L_15 - .L_14)
.L_14:
        /*001c*/ 	.word	0x00000000
        /*0020*/ 	.short	0x0005
        /*0022*/ 	.short	0x0028
        /*0024*/ 	.byte	0x00, 0xf4, 0x21, 0x00


	//----- nvinfo : EIATTR_KPARAM_INFO
	.align		4
.L_15:
        /*0028*/ 	.byte	0x04, 0x17
        /*002a*/ 	.short	(.L_17 - .L_16)
.L_16:
        /*002c*/ 	.word	0x00000000
        /*0030*/ 	.short	0x0004
        /*0032*/ 	.short	0x0020
        /*0034*/ 	.byte	0x00, 0xf4, 0x21, 0x00


	//----- nvinfo : EIATTR_KPARAM_INFO
	.align		4
.L_17:
        /*0038*/ 	.byte	0x04, 0x17
        /*003a*/ 	.short	(.L_19 - .L_18)
.L_18:
        /*003c*/ 	.word	0x00000000
        /*0040*/ 	.short	0x0003
        /*0042*/ 	.short	0x0018
        /*0044*/ 	.byte	0x00, 0xf4, 0x21, 0x00


	//----- nvinfo : EIATTR_KPARAM_INFO
	.align		4
.L_19:
        /*0048*/ 	.byte	0x04, 0x17
        /*004a*/ 	.short	(.L_21 - .L_20)
.L_20:
        /*004c*/ 	.word	0x00000000
        /*0050*/ 	.short	0x0002
        /*0052*/ 	.short	0x0010
        /*0054*/ 	.byte	0x00, 0xf4, 0x21, 0x00


	//----- nvinfo : EIATTR_KPARAM_INFO
	.align		4
.L_21:
        /*0058*/ 	.byte	0x04, 0x17
        /*005a*/ 	.short	(.L_23 - .L_22)
.L_22:
        /*005c*/ 	.word	0x00000000
        /*0060*/ 	.short	0x0001
        /*0062*/ 	.short	0x0008
        /*0064*/ 	.byte	0x00, 0xf4, 0x21, 0x00


	//----- nvinfo : EIATTR_KPARAM_INFO
	.align		4
.L_23:
        /*0068*/ 	.byte	0x04, 0x17
        /*006a*/ 	.short	(.L_25 - .L_24)
.L_24:
        /*006c*/ 	.word	0x00000000
        /*0070*/ 	.short	0x0000
        /*0072*/ 	.short	0x0000
        /*0074*/ 	.byte	0x00, 0xf4, 0x21, 0x00


	//----- nvinfo : EIATTR_SPARSE_MMA_MASK
	.align		4
.L_25:
        /*0078*/ 	.byte	0x03, 0x50
        /*007a*/ 	.short	0x0000


	//----- nvinfo : EIATTR_MAXREG_COUNT
	.align		4
        /*007c*/ 	.byte	0x03, 0x1b
        /*007e*/ 	.short	0x00ff


	//----- nvinfo : EIATTR_EXIT_INSTR_OFFSETS
	.align		4
        /*0080*/ 	.byte	0x04, 0x1c
        /*0082*/ 	.short	(.L_27 - .L_26)


	//   ....[0]....
.L_26:
        /*0084*/ 	.word	0x000003d0


	//----- nvinfo : EIATTR_REQNTID
	.align		4
.L_27:
        /*0088*/ 	.byte	0x04, 0x10
        /*008a*/ 	.short	(.L_29 - .L_28)
.L_28:
        /*008c*/ 	.word	0x00000100
        /*0090*/ 	.word	0x00000001
        /*0094*/ 	.word	0x00000001


	//----- nvinfo : EIATTR_CBANK_PARAM_SIZE
	.align		4
.L_29:
        /*0098*/ 	.byte	0x03, 0x19
        /*009a*/ 	.short	0x0034


	//----- nvinfo : EIATTR_PARAM_CBANK
	.align		4
        /*009c*/ 	.byte	0x04, 0x0a
        /*009e*/ 	.short	(.L_31 - .L_30)
	.align		4
.L_30:
        /*00a0*/ 	.word	index@(.nv.constant0.triton_poi_fused__native_batch_norm_legit_no_training_relu_21)
        /*00a4*/ 	.short	0x0210
        /*00a6*/ 	.short	0x0034


	//----- nvinfo : EIATTR_SW_WAR
	.align		4
.L_31:
        /*00a8*/ 	.byte	0x04, 0x36
        /*00aa*/ 	.short	(.L_33 - .L_32)
.L_32:
        /*00ac*/ 	.word	0x00000008
.L_33:


//--------------------- .nv.callgraph             --------------------------
	.section	.nv.callgraph,"",@"SHT_CUDA_CALLGRAPH"
	.align	4
	.sectionentsize	8
	.align		4
        /*0000*/ 	.word	0x00000000
	.align		4
        /*0004*/ 	.word	0xffffffff
	.align		4
        /*0008*/ 	.word	0x00000000
	.align		4
        /*000c*/ 	.word	0xfffffffe
	.align		4
        /*0010*/ 	.word	0x00000000
	.align		4
        /*0014*/ 	.word	0xfffffffd
	.align		4
        /*0018*/ 	.word	0x00000000
	.align		4
        /*001c*/ 	.word	0xfffffffc


//--------------------- .nv.constant4             --------------------------
	.section	.nv.constant4,"a",@progbits
	.align	8
	.align		8
.nv.constant4:
        /*0000*/ 	.dword	_$_str
	.align		8
        /*0008*/ 	.dword	_$_str_$_2


//--------------------- .text.triton_poi_fused__native_batch_norm_legit_no_training_relu_21 --------------------------
	.section	.text.triton_poi_fused__native_batch_norm_legit_no_training_relu_21,"ax",@progbits
	.align	128
        .global         triton_poi_fused__native_batch_norm_legit_no_training_relu_21
        .type           triton_poi_fused__native_batch_norm_legit_no_training_relu_21,@function
        .size           triton_poi_fused__native_batch_norm_legit_no_training_relu_21,(.L_x_1 - triton_poi_fused__native_batch_norm_legit_no_training_relu_21)
        .other          triton_poi_fused__native_batch_norm_legit_no_training_relu_21,@"STO_CUDA_ENTRY STV_DEFAULT"
triton_poi_fused__native_batch_norm_legit_no_training_relu_21:
.text.triton_poi_fused__native_batch_norm_legit_no_training_relu_21:
[----:B------:R-:W-:Y:S01]  /*0000*/  LDC R1, c[0x0][0x28] ;  /* 0x00000a00ff017b82 */ /* 0x000fe20000000800 */
[----:B------:R-:W1:Y:S07]  /*0010*/  S2R R0, SR_TID.X ;  /* 0x0000000000007919 */ /* 0x000e6e0000002100 */
[----:B------:R-:W2:Y:S01]  /*0020*/  LDC.64 R2, c[0x0][0x220] ;  /* 0x00008800ff027b82 */ /* 0x000ea20000000a00 */
[----:B------:R-:W-:Y:S01]  /*0030*/  ULDC.64 UR4, c[0x0][0x208] ;  /* 0x0000820000047ab9 */ /* 0x000fe20000000a00 */
[----:B------:R-:W3:Y:S06]  /*0040*/  S2R R7, SR_CTAID.X ;  /* 0x0000000000077919 */ /* 0x000eec0000002500 */
[----:B------:R-:W4:Y:S08]  /*0050*/  LDC.64 R8, c[0x0][0x228] ;  /* 0x00008a00ff087b82 */ /* 0x000f300000000a00 */
[----:B------:R-:W5:Y:S01]  /*0060*/  LDC.64 R10, c[0x0][0x230] ;  /* 0x00008c00ff0a7b82 */ /* 0x000f620000000a00 */
[----:B-1----:R-:W-:-:S02]  /*0070*/  SHF.L.U32 R0, R0, 0x1, RZ ;  /* 0x0000000100007819 */ /* 0x002fc400000006ff */
[----:B---3--:R-:W-:Y:S02]  /*0080*/  SHF.R.S32.HI R5, RZ, 0x16, R7 ;  /* 0x00000016ff057819 */ /* 0x008fe40000011407 */
[----:B------:R-:W-:Y:S02]  /*0090*/  LOP3.LUT R0, R0, 0x1fe, RZ, 0xc0, !PT ;  /* 0x000001fe00007812 */ /* 0x000fe400078ec0ff */
[----:B------:R-:W-:Y:S02]  /*00a0*/  SGXT R5, R5, 0x1 ;  /* 0x000000010505781a */ /* 0x000fe40000000200 */
[----:B------:R-:W-:Y:S02]  /*00b0*/  LEA R0, R7, R0, 0x9 ;  /* 0x0000000007007211 */ /* 0x000fe400078e48ff */
[----:B------:R-:W1:Y:S02]  /*00c0*/  LDC.64 R6, c[0x0][0x218] ;  /* 0x00008600ff067b82 */ /* 0x000e640000000a00 */
[----:B------:R-:W-:-:S04]  /*00d0*/  LEA.HI R5, R5, R0, RZ, 0x7 ;  /* 0x0000000005057211 */ /* 0x000fc800078f38ff */
[----:B------:R-:W-:-:S04]  /*00e0*/  LOP3.LUT R5, R5, 0xffffff80, RZ, 0xc0, !PT ;  /* 0xffffff8005057812 */ /* 0x000fc800078ec0ff */
[----:B------:R-:W-:Y:S02]  /*00f0*/  IADD3 R13, R0, -R5, RZ ;  /* 0x80000005000d7210 */ /* 0x000fe40007ffe0ff */
[----:B------:R-:W3:Y:S03]  /*0100*/  LDC.64 R4, c[0x0][0x210] ;  /* 0x00008400ff047b82 */ /* 0x000ee60000000a00 */
[----:B--2---:R-:W-:-:S06]  /*0110*/  IMAD.WIDE R2, R13, 0x4, R2 ;  /* 0x000000040d027825 */ /* 0x004fcc00078e0202 */
[----:B------:R-:W2:Y:S01]  /*0120*/  LDG.E.EL.64 R2, desc[UR4][R2.64] ;  /* 0x0000000402027981 */ /* 0x000ea2000c2e1b00 */
[----:B-1----:R-:W-:-:S04]  /*0130*/  IMAD.WIDE R6, R13, 0x4, R6 ;  /* 0x000000040d067825 */ /* 0x002fc800078e0206 */
[C---:B----4-:R-:W-:Y:S02]  /*0140*/  IMAD.WIDE R8, R13.reuse, 0x4, R8 ;  /* 0x000000040d087825 */ /* 0x050fe400078e0208 */
[----:B------:R-:W4:Y:S02]  /*0150*/  LDG.E.EL.64 R6, desc[UR4][R6.64] ;  /* 0x0000000406067981 */ /* 0x000f24000c2e1b00 */
[----:B-----5:R-:W-:Y:S02]  /*0160*/  IMAD.WIDE R10, R13, 0x4, R10 ;  /* 0x000000040d0a7825 */ /* 0x020fe400078e020a */
[----:B------:R-:W5:Y:S02]  /*0170*/  LDG.E.EL.64 R8, desc[UR4][R8.64] ;  /* 0x0000000408087981 */ /* 0x000f64000c2e1b00 */
[----:B---3--:R-:W-:Y:S02]  /*0180*/  IMAD.WIDE R4, R0, 0x4, R4 ;  /* 0x0000000400047825 */ /* 0x008fe400078e0204 */
[----:B------:R-:W5:Y:S04]  /*0190*/  LDG.E.EL.64 R10, desc[UR4][R10.64] ;  /* 0x000000040a0a7981 */ /* 0x000f68000c2e1b00 */
[----:B------:R-:W4:Y:S01]  /*01a0*/  LDG.E.64 R4, desc[UR4][R4.64] ;  /* 0x0000000404047981 */ /* 0x000f22000c1e1b00 */
[----:B------:R-:W-:Y:S01]  /*01b0*/  HFMA2.MMA R14, -RZ, RZ, 1.625, 0 ;  /* 0x3e800000ff0e7435 */ /* 0x000fe200000001ff */
[----:B--2---:R-:W-:Y:S01]  /*01c0*/  FADD R2, R2, 9.9999997473787516356e-06 ;  /* 0x3727c5ac02027421 */ /* 0x004fe20000000000 */
[----:B------:R-:W-:-:S03]  /*01d0*/  FADD R3, R3, 9.9999997473787516356e-06 ;  /* 0x3727c5ac03037421 */ /* 0x000fc60000000000 */
[----:B------:R-:W1:Y:S08]  /*01e0*/  MUFU.SQRT R12, R2 ;  /* 0x00000002000c7308 */ /* 0x000e700000002000 */
[----:B------:R2:W3:Y:S01]  /*01f0*/  MUFU.SQRT R13, R3 ;  /* 0x00000003000d7308 */ /* 0x0004e20000002000 */
[C---:B-1----:R-:W-:Y:S02]  /*0200*/  FSETP.GT.AND P0, PT, R12.reuse, 8.50705917302346158658e+37, PT ;  /* 0x7e8000000c00780b */ /* 0x042fe40003f04000 */
[----:B------:R-:W-:Y:S01]  /*0210*/  FSETP.GEU.AND P2, PT, R12, 1.175494350822287508e-38, PT ;  /* 0x008000000c00780b */ /* 0x000fe20003f4e000 */
[----:B--2---:R-:W1:Y:S01]  /*0220*/  LDC.64 R2, c[0x0][0x238] ;  /* 0x00008e00ff027b82 */ /* 0x004e620000000a00 */
[----:B---3--:R-:W-:-:S02]  /*0230*/  FSETP.GT.AND P1, PT, R13, 8.50705917302346158658e+37, PT ;  /* 0x7e8000000d00780b */ /* 0x008fc40003f24000 */
[----:B------:R-:W-:-:S07]  /*0240*/  FSETP.GEU.AND P3, PT, R13, 1.175494350822287508e-38, PT ;  /* 0x008000000d00780b */ /* 0x000fce0003f6e000 */
[----:B------:R-:W-:-:S04]  /*0250*/  @P0 FMUL R12, R12, 0.25 ;  /* 0x3e8000000c0c0820 */ /* 0x000fc80000400000 */
[----:B------:R-:W-:Y:S01]  /*0260*/  @!P2 FMUL R12, R12, 16777216 ;  /* 0x4b8000000c0ca820 */ /* 0x000fe20000400000 */
[----:B------:R-:W-:-:S04]  /*0270*/  @P1 FMUL R13, R13, 0.25 ;  /* 0x3e8000000d0d1820 */ /* 0x000fc80000400000 */
[----:B------:R-:W-:Y:S01]  /*0280*/  @!P3 FMUL R13, R13, 16777216 ;  /* 0x4b8000000d0db820 */ /* 0x000fe20000400000 */
[----:B------:R-:W2:Y:S01]  /*0290*/  MUFU.RCP R12, R12 ;  /* 0x0000000c000c7308 */ /* 0x000ea20000001000 */
[----:B------:R-:W-:-:S07]  /*02a0*/  FSEL R15, R14, 1, P0 ;  /* 0x3f8000000e0f7808 */ /* 0x000fce0000000000 */
[----:B------:R-:W3:Y:S01]  /*02b0*/  MUFU.RCP R13, R13 ;  /* 0x0000000d000d7308 */ /* 0x000ee20000001000 */
[----:B------:R-:W-:Y:S01]  /*02c0*/  FSEL R14, R14, 1, P1 ;  /* 0x3f8000000e0e7808 */ /* 0x000fe20000800000 */
[----:B------:R-:W-:-:S04]  /*02d0*/  @!P2 FMUL R15, R15, 16777216 ;  /* 0x4b8000000f0fa820 */ /* 0x000fc80000400000 */
[----:B------:R-:W-:Y:S01]  /*02e0*/  @!P3 FMUL R14, R14, 16777216 ;  /* 0x4b8000000e0eb820 */ /* 0x000fe20000400000 */
[----:B----4-:R-:W-:Y:S01]  /*02f0*/  FADD R5, R5, -R7 ;  /* 0x8000000705057221 */ /* 0x010fe20000000000 */
[----:B------:R-:W-:Y:S01]  /*0300*/  FADD R4, R4, -R6 ;  /* 0x8000000604047221 */ /* 0x000fe20000000000 */
[----:B--2---:R-:W-:Y:S01]  /*0310*/  FMUL R15, R12, R15 ;  /* 0x0000000f0c0f7220 */ /* 0x004fe20000400000 */
[----:B---3--:R-:W-:-:S03]  /*0320*/  FMUL R14, R13, R14 ;  /* 0x0000000e0d0e7220 */ /* 0x008fc60000400000 */
[----:B------:R-:W-:Y:S01]  /*0330*/  FMUL R15, R4, R15 ;  /* 0x0000000f040f7220 */ /* 0x000fe20000400000 */
[----:B------:R-:W-:-:S03]  /*0340*/  FMUL R14, R5, R14 ;  /* 0x0000000e050e7220 */ /* 0x000fc60000400000 */
[----:B-----5:R-:W-:Y:S01]  /*0350*/  FFMA R8, R8, R15, R10 ;  /* 0x0000000f08087223 */ /* 0x020fe2000000000a */
[----:B------:R-:W-:-:S04]  /*0360*/  FFMA R9, R9, R14, R11 ;  /* 0x0000000e09097223 */ /* 0x000fc8000000000b */
[----:B------:R-:W-:Y:S02]  /*0370*/  FSETP.GEU.AND P0, PT, R8, RZ, PT ;  /* 0x000000ff0800720b */ /* 0x000fe40003f0e000 */
[C---:B------:R-:W-:Y:S01]  /*0380*/  FSETP.GEU.AND P1, PT, R9.reuse, RZ, PT ;  /* 0x000000ff0900720b */ /* 0x040fe20003f2e000 */
[----:B-1----:R-:W-:Y:S01]  /*0390*/  IMAD.WIDE R2, R0, 0x4, R2 ;  /* 0x0000000400027825 */ /* 0x002fe200078e0202 */
[----:B------:R-:W-:Y:S02]  /*03a0*/  FSEL R8, R8, RZ, P0 ;  /* 0x000000ff08087208 */ /* 0x000fe40000000000 */
[----:B------:R-:W-:-:S05]  /*03b0*/  FSEL R9, R9, RZ, P1 ;  /* 0x000000ff09097208 */ /* 0x000fca0000800000 */
[----:B------:R-:W-:Y:S01]  /*03c0*/  STG.E.64 desc[UR4][R2.64], R8 ;  /* 0x0000000802007986 */ /* 0x000fe2000c101b04 */
[----:B------:R-:W-:Y:S05]  /*03d0*/  EXIT ;  /* 0x000000000000794d */ /* 0x000fea0003800000 */
.L_x_0:
[----:B------:R-:W-:-:S00]  /*03e0*/  BRA `(.L_x_0) ;  /* 0xfffffffc00fc7947 */ /* 0x000fc0000383ffff */
[----:B------:R-:W-:-:S00]  /*03f0*/  NOP ;  /* 0x0000000000007918 */ /* 0x000fc00000000000 */
        /* <DEDUP_REMOVED lines=8> */
.L_x_1:


//--------------------- .nv.global.init           --------------------------
	.section	.nv.global.init,"aw",@progbits
.nv.global.init:
	.type		_$_str,@object
	.size		_$_str,(_$_str_$_2 - _$_str)
_$_str:
        /*0000*/ 	.byte	0x5f, 0x5f, 0x43, 0x55, 0x44, 0x41, 0x5f, 0x46, 0x54, 0x5a, 0x00
	.type		_$_str_$_2,@object
	.size		_$_str_$_2,(.L_1 - _$_str_$_2)
_$_str_$_2:
        /*000b*/ 	.byte	0x5f, 0x5f, 0x43, 0x55, 0x44, 0x41, 0x5f, 0x50, 0x52, 0x45, 0x43, 0x5f, 0x53, 0x51, 0x52, 0x54
        /*001b*/ 	.byte	0x00
.L_1:


//--------------------- .nv.constant0.triton_poi_fused__native_batch_norm_legit_no_training_relu_21 --------------------------
	.section	.nv.constant0.triton_poi_fused__native_batch_norm_legit_no_training_relu_21,"a",@progbits
	.sectionflags	@""
	.align	4
.nv.constant0.triton_poi_fused__native_batch_norm_legit_no_training_relu_21:
	.zero		580
